//
// Generated by NVIDIA NVVM Compiler
//
// Compiler Build ID: CL-36424714
// Cuda compilation tools, release 13.0, V13.0.88
// Based on NVVM 20.0.0
//

.version 9.0
.target sm_100
.address_size 64

	// .globl	_Z14naivePrefixSumPiS_ii

.visible .entry _Z14naivePrefixSumPiS_ii(
	.param .u64 .ptr .align 1 _Z14naivePrefixSumPiS_ii_param_0,
	.param .u64 .ptr .align 1 _Z14naivePrefixSumPiS_ii_param_1,
	.param .u32 _Z14naivePrefixSumPiS_ii_param_2,
	.param .u32 _Z14naivePrefixSumPiS_ii_param_3
)
{
	.reg .pred 	%p<3>;
	.reg .b32 	%r<17>;
	.reg .b64 	%rd<14>;

	ld.param.u64 	%rd3, [_Z14naivePrefixSumPiS_ii_param_0];
	ld.param.u64 	%rd4, [_Z14naivePrefixSumPiS_ii_param_1];
	ld.param.u32 	%r5, [_Z14naivePrefixSumPiS_ii_param_2];
	ld.param.u32 	%r4, [_Z14naivePrefixSumPiS_ii_param_3];
	cvta.to.global.u64 	%rd1, %rd3;
	cvta.to.global.u64 	%rd2, %rd4;
	mov.u32 	%r6, %ctaid.x;
	mov.u32 	%r7, %ntid.x;
	mov.u32 	%r8, %tid.x;
	mad.lo.s32 	%r1, %r6, %r7, %r8;
	setp.ge.s32 	%p1, %r1, %r5;
	@%p1 bra 	$L__BB0_4;
	add.s32 	%r2, %r4, -1;
	mov.b32 	%r9, 1;
	shl.b32 	%r3, %r9, %r2;
	setp.lt.s32 	%p2, %r1, %r3;
	@%p2 bra 	$L__BB0_3;
	mov.b32 	%r10, -1;
	shl.b32 	%r11, %r10, %r2;
	add.s32 	%r12, %r11, %r1;
	mul.wide.s32 	%rd5, %r12, 4;
	add.s64 	%rd6, %rd2, %rd5;
	ld.global.u32 	%r13, [%rd6];
	mul.wide.s32 	%rd7, %r3, 4;
	add.s64 	%rd8, %rd6, %rd7;
	ld.global.u32 	%r14, [%rd8];
	add.s32 	%r15, %r14, %r13;
	mul.wide.s32 	%rd9, %r1, 4;
	add.s64 	%rd10, %rd1, %rd9;
	st.global.u32 	[%rd10], %r15;
	bra.uni 	$L__BB0_4;
$L__BB0_3:
	mul.wide.s32 	%rd11, %r1, 4;
	add.s64 	%rd12, %rd2, %rd11;
	ld.global.u32 	%r16, [%rd12];
	add.s64 	%rd13, %rd1, %rd11;
	st.global.u32 	[%rd13], %r16;
$L__BB0_4:
	ret;

}
	// .globl	_Z7upSweepPiii
.visible .entry _Z7upSweepPiii(
	.param .u64 .ptr .align 1 _Z7upSweepPiii_param_0,
	.param .u32 _Z7upSweepPiii_param_1,
	.param .u32 _Z7upSweepPiii_param_2
)
{
	.reg .pred 	%p<3>;
	.reg .b32 	%r<18>;
	.reg .b64 	%rd<7>;

	ld.param.u64 	%rd1, [_Z7upSweepPiii_param_0];
	ld.param.u32 	%r3, [_Z7upSweepPiii_param_1];
	ld.param.u32 	%r2, [_Z7upSweepPiii_param_2];
	mov.u32 	%r4, %ctaid.x;
	mov.u32 	%r5, %ntid.x;
	mov.u32 	%r6, %tid.x;
	mad.lo.s32 	%r1, %r4, %r5, %r6;
	setp.ge.s32 	%p1, %r1, %r3;
	@%p1 bra 	$L__BB1_3;
	add.s32 	%r7, %r2, 1;
	mov.b32 	%r8, -1;
	shl.b32 	%r9, %r8, %r7;
	sub.s32 	%r10, 2147483646, %r1;
	or.b32  	%r11, %r9, %r10;
	setp.ne.s32 	%p2, %r11, -1;
	@%p2 bra 	$L__BB1_3;
	cvta.to.global.u64 	%rd2, %rd1;
	mov.b32 	%r12, -1;
	shl.b32 	%r13, %r12, %r2;
	add.s32 	%r14, %r13, %r1;
	mul.wide.s32 	%rd3, %r14, 4;
	add.s64 	%rd4, %rd2, %rd3;
	ld.global.u32 	%r15, [%rd4];
	mul.wide.s32 	%rd5, %r1, 4;
	add.s64 	%rd6, %rd2, %rd5;
	ld.global.u32 	%r16, [%rd6];
	add.s32 	%r17, %r16, %r15;
	st.global.u32 	[%rd6], %r17;
$L__BB1_3:
	ret;

}
	// .globl	_Z13setLastToCeroPii
.visible .entry _Z13setLastToCeroPii(
	.param .u64 .ptr .align 1 _Z13setLastToCeroPii_param_0,
	.param .u32 _Z13setLastToCeroPii_param_1
)
{
	.reg .pred 	%p<2>;
	.reg .b32 	%r<8>;
	.reg .b64 	%rd<5>;

	ld.param.u64 	%rd1, [_Z13setLastToCeroPii_param_0];
	ld.param.u32 	%r2, [_Z13setLastToCeroPii_param_1];
	mov.u32 	%r3, %ctaid.x;
	mov.u32 	%r4, %ntid.x;
	mov.u32 	%r5, %tid.x;
	mad.lo.s32 	%r1, %r3, %r4, %r5;
	add.s32 	%r6, %r2, -1;
	setp.ne.s32 	%p1, %r1, %r6;
	@%p1 bra 	$L__BB2_2;
	cvta.to.global.u64 	%rd2, %rd1;
	mul.wide.s32 	%rd3, %r1, 4;
	add.s64 	%rd4, %rd2, %rd3;
	mov.b32 	%r7, 0;
	st.global.u32 	[%rd4], %r7;
$L__BB2_2:
	ret;

}
	// .globl	_Z9downSweepPiii
.visible .entry _Z9downSweepPiii(
	.param .u64 .ptr .align 1 _Z9downSweepPiii_param_0,
	.param .u32 _Z9downSweepPiii_param_1,
	.param .u32 _Z9downSweepPiii_param_2
)
{
	.reg .pred 	%p<3>;
	.reg .b32 	%r<18>;
	.reg .b64 	%rd<7>;

	ld.param.u64 	%rd1, [_Z9downSweepPiii_param_0];
	ld.param.u32 	%r3, [_Z9downSweepPiii_param_1];
	ld.param.u32 	%r2, [_Z9downSweepPiii_param_2];
	mov.u32 	%r4, %ctaid.x;
	mov.u32 	%r5, %ntid.x;
	mov.u32 	%r6, %tid.x;
	mad.lo.s32 	%r1, %r4, %r5, %r6;
	setp.ge.s32 	%p1, %r1, %r3;
	@%p1 bra 	$L__BB3_3;
	add.s32 	%r7, %r2, 1;
	mov.b32 	%r8, -1;
	shl.b32 	%r9, %r8, %r7;
	sub.s32 	%r10, 2147483646, %r1;
	or.b32  	%r11, %r9, %r10;
	setp.ne.s32 	%p2, %r11, -1;
	@%p2 bra 	$L__BB3_3;
	cvta.to.global.u64 	%rd2, %rd1;
	mov.b32 	%r12, -1;
	shl.b32 	%r13, %r12, %r2;
	add.s32 	%r14, %r13, %r1;
	mul.wide.s32 	%rd3, %r14, 4;
	add.s64 	%rd4, %rd2, %rd3;
	ld.global.u32 	%r15, [%rd4];
	mul.wide.s32 	%rd5, %r1, 4;
	add.s64 	%rd6, %rd2, %rd5;
	ld.global.u32 	%r16, [%rd6];
	st.global.u32 	[%rd4], %r16;
	add.s32 	%r17, %r16, %r15;
	st.global.u32 	[%rd6], %r17;
$L__BB3_3:
	ret;

}


// ===== COMPILED SASS (sm_100) =====

	.target	sm_100

	.elftype	@"ET_EXEC"


//--------------------- .note.nv.tkinfo           --------------------------
	.section	.note.nv.tkinfo,"",@"SHT_NOTE"
	.sectionflags	@"SHF_NOTE_NV_TKINFO"
	.tkinfo
        /*0018*/ 	.word	0x00000002
        /*0030*/ 	.string	""
        /*0030*/ 	.string	"ptxas"
        /*0030*/ 	.string	"Cuda compilation tools, release 13.0, V13.0.88"
        /*0030*/ 	.string	"Build cuda_13.0.r13.0/compiler.36424714_0"
        /*0030*/ 	.string	"-arch sm_100 -m 64 "



//--------------------- .note.nv.cuinfo           --------------------------
	.section	.note.nv.cuinfo,"",@"SHT_NOTE"
	.sectionflags	@"SHF_NOTE_NV_CUINFO"
        /*0018*/ 	.short	0x0002
        /*001a*/ 	.short	0x0064
        /*001c*/ 	.short	0x0082
	.zero		2


//--------------------- .nv.info                  --------------------------
	.section	.nv.info,"",@"SHT_CUDA_INFO"
	.align	4


	//----- nvinfo : EIATTR_REGCOUNT
	.align		4
        /*0000*/ 	.byte	0x04, 0x2f
        /*0002*/ 	.short	(.L_1 - .L_0)
	.align		4
.L_0:
        /*0004*/ 	.word	index@(_Z14naivePrefixSumPiS_ii)
        /*0008*/ 	.word	0x0000000c


	//----- nvinfo : EIATTR_FRAME_SIZE
	.align		4
.L_1:
        /*000c*/ 	.byte	0x04, 0x11
        /*000e*/ 	.short	(.L_3 - .L_2)
	.align		4
.L_2:
        /*0010*/ 	.word	index@(_Z14naivePrefixSumPiS_ii)
        /*0014*/ 	.word	0x00000000


	//----- nvinfo : EIATTR_REGCOUNT
	.align		4
.L_3:
        /*0018*/ 	.byte	0x04, 0x2f
        /*001a*/ 	.short	(.L_5 - .L_4)
	.align		4
.L_4:
        /*001c*/ 	.word	index@(_Z7upSweepPiii)
        /*0020*/ 	.word	0x0000000a


	//----- nvinfo : EIATTR_FRAME_SIZE
	.align		4
.L_5:
        /*0024*/ 	.byte	0x04, 0x11
        /*0026*/ 	.short	(.L_7 - .L_6)
	.align		4
.L_6:
        /*0028*/ 	.word	index@(_Z7upSweepPiii)
        /*002c*/ 	.word	0x00000000


	//----- nvinfo : EIATTR_REGCOUNT
	.align		4
.L_7:
        /*0030*/ 	.byte	0x04, 0x2f
        /*0032*/ 	.short	(.L_9 - .L_8)
	.align		4
.L_8:
        /*0034*/ 	.word	index@(_Z13setLastToCeroPii)
        /*0038*/ 	.word	0x00000008


	//----- nvinfo : EIATTR_FRAME_SIZE
	.align		4
.L_9:
        /*003c*/ 	.byte	0x04, 0x11
        /*003e*/ 	.short	(.L_11 - .L_10)
	.align		4
.L_10:
        /*0040*/ 	.word	index@(_Z13setLastToCeroPii)
        /*0044*/ 	.word	0x00000000


	//----- nvinfo : EIATTR_REGCOUNT
	.align		4
.L_11:
        /*0048*/ 	.byte	0x04, 0x2f
        /*004a*/ 	.short	(.L_13 - .L_12)
	.align		4
.L_12:
        /*004c*/ 	.word	index@(_Z9downSweepPiii)
        /*0050*/ 	.word	0x0000000c


	//----- nvinfo : EIATTR_FRAME_SIZE
	.align		4
.L_13:
        /*0054*/ 	.byte	0x04, 0x11
        /*0056*/ 	.short	(.L_15 - .L_14)
	.align		4
.L_14:
        /*0058*/ 	.word	index@(_Z9downSweepPiii)
        /*005c*/ 	.word	0x00000000


	//----- nvinfo : EIATTR_MIN_STACK_SIZE
	.align		4
.L_15:
        /*0060*/ 	.byte	0x04, 0x12
        /*0062*/ 	.short	(.L_17 - .L_16)
	.align		4
.L_16:
        /*0064*/ 	.word	index@(_Z9downSweepPiii)
        /*0068*/ 	.word	0x00000000


	//----- nvinfo : EIATTR_MIN_STACK_SIZE
	.align		4
.L_17:
        /*006c*/ 	.byte	0x04, 0x12
        /*006e*/ 	.short	(.L_19 - .L_18)
	.align		4
.L_18:
        /*0070*/ 	.word	index@(_Z13setLastToCeroPii)
        /*0074*/ 	.word	0x00000000


	//----- nvinfo : EIATTR_MIN_STACK_SIZE
	.align		4
.L_19:
        /*0078*/ 	.byte	0x04, 0x12
        /*007a*/ 	.short	(.L_21 - .L_20)
	.align		4
.L_20:
        /*007c*/ 	.word	index@(_Z7upSweepPiii)
        /*0080*/ 	.word	0x00000000


	//----- nvinfo : EIATTR_MIN_STACK_SIZE
	.align		4
.L_21:
        /*0084*/ 	.byte	0x04, 0x12
        /*0086*/ 	.short	(.L_23 - .L_22)
	.align		4
.L_22:
        /*0088*/ 	.word	index@(_Z14naivePrefixSumPiS_ii)
        /*008c*/ 	.word	0x00000000
.L_23:


//--------------------- .nv.compat                --------------------------
	.section	.nv.compat,"",@"SHT_CUDA_COMPAT_INFO"
	.align	4
        /*0000*/ 	.byte	0x02, 0x09, 0x00, 0x00, 0x02, 0x02, 0x01, 0x00, 0x02, 0x05, 0x05, 0x00, 0x03, 0x07, 0x01, 0x01
        /*0010*/ 	.byte	0x02, 0x03, 0x00, 0x00, 0x02, 0x06, 0x01, 0x00, 0x04, 0x0b, 0x08, 0x00, 0x09, 0x00, 0x00, 0x00
        /*0020*/ 	.byte	0x00, 0x00, 0x00, 0x00


//--------------------- .nv.info._Z9downSweepPiii --------------------------
	.section	.nv.info._Z9downSweepPiii,"",@"SHT_CUDA_INFO"
	.sectionflags	@""
	.align	4


	//----- nvinfo : EIATTR_CUDA_API_VERSION
	.align		4
        /*0000*/ 	.byte	0x04, 0x37
        /*0002*/ 	.short	(.L_25 - .L_24)
.L_24:
        /*0004*/ 	.word	0x00000082


	//----- nvinfo : EIATTR_KPARAM_INFO
	.align		4
.L_25:
        /*0008*/ 	.byte	0x04, 0x17
        /*000a*/ 	.short	(.L_27 - .L_26)
.L_26:
        /*000c*/ 	.word	0x00000000
        /*0010*/ 	.short	0x0002
        /*0012*/ 	.short	0x000c
        /*0014*/ 	.byte	0x00, 0xf0, 0x11, 0x00


	//----- nvinfo : EIATTR_KPARAM_INFO
	.align		4
.L_27:
        /*0018*/ 	.byte	0x04, 0x17
        /*001a*/ 	.short	(.L_29 - .L_28)
.L_28:
        /*001c*/ 	.word	0x00000000
        /*0020*/ 	.short	0x0001
        /*0022*/ 	.short	0x0008
        /*0024*/ 	.byte	0x00, 0xf0, 0x11, 0x00


	//----- nvinfo : EIATTR_KPARAM_INFO
	.align		4
.L_29:
        /*0028*/ 	.byte	0x04, 0x17
        /*002a*/ 	.short	(.L_31 - .L_30)
.L_30:
        /*002c*/ 	.word	0x00000000
        /*0030*/ 	.short	0x0000
        /*0032*/ 	.short	0x0000
        /*0034*/ 	.byte	0x00, 0xf5, 0x21, 0x00


	//----- nvinfo : EIATTR_SPARSE_MMA_MASK
	.align		4
.L_31:
        /*0038*/ 	.byte	0x03, 0x50
        /*003a*/ 	.short	0x0000


	//----- nvinfo : EIATTR_MAXREG_COUNT
	.align		4
        /*003c*/ 	.byte	0x03, 0x1b
        /*003e*/ 	.short	0x00ff


	//----- nvinfo : EIATTR_MERCURY_ISA_VERSION
	.align		4
        /*0040*/ 	.byte	0x03, 0x5f
        /*0042*/ 	.short	0x0101


	//----- nvinfo : EIATTR_VRC_CTA_INIT_COUNT
	.align		4
        /*0044*/ 	.byte	0x02, 0x4a
	.zero		1
	.zero		1


	//----- nvinfo : EIATTR_EXIT_INSTR_OFFSETS
	.align		4
        /*0048*/ 	.byte	0x04, 0x1c
        /*004a*/ 	.short	(.L_33 - .L_32)


	//   ....[0]....
.L_32:
        /*004c*/ 	.word	0x00000070


	//   ....[1]....
        /*0050*/ 	.word	0x000000f0


	//   ....[2]....
        /*0054*/ 	.word	0x000001b0


	//----- nvinfo : EIATTR_CBANK_PARAM_SIZE
	.align		4
.L_33:
        /*0058*/ 	.byte	0x03, 0x19
        /*005a*/ 	.short	0x0010


	//----- nvinfo : EIATTR_PARAM_CBANK
	.align		4
        /*005c*/ 	.byte	0x04, 0x0a
        /*005e*/ 	.short	(.L_35 - .L_34)
	.align		4
.L_34:
        /*0060*/ 	.word	index@(.nv.constant0._Z9downSweepPiii)
        /*0064*/ 	.short	0x0380
        /*0066*/ 	.short	0x0010


	//----- nvinfo : EIATTR_SW_WAR
	.align		4
.L_35:
        /*0068*/ 	.byte	0x04, 0x36
        /*006a*/ 	.short	(.L_37 - .L_36)
.L_36:
        /*006c*/ 	.word	0x00000008
.L_37:


//--------------------- .nv.info._Z13setLastToCeroPii --------------------------
	.section	.nv.info._Z13setLastToCeroPii,"",@"SHT_CUDA_INFO"
	.sectionflags	@""
	.align	4


	//----- nvinfo : EIATTR_CUDA_API_VERSION
	.align		4
        /*0000*/ 	.byte	0x04, 0x37
        /*0002*/ 	.short	(.L_39 - .L_38)
.L_38:
        /*0004*/ 	.word	0x00000082


	//----- nvinfo : EIATTR_KPARAM_INFO
	.align		4
.L_39:
        /*0008*/ 	.byte	0x04, 0x17
        /*000a*/ 	.short	(.L_41 - .L_40)
.L_40:
        /*000c*/ 	.word	0x00000000
        /*0010*/ 	.short	0x0001
        /*0012*/ 	.short	0x0008
        /*0014*/ 	.byte	0x00, 0xf0, 0x11, 0x00


	//----- nvinfo : EIATTR_KPARAM_INFO
	.align		4
.L_41:
        /*0018*/ 	.byte	0x04, 0x17
        /*001a*/ 	.short	(.L_43 - .L_42)
.L_42:
        /*001c*/ 	.word	0x00000000
        /*0020*/ 	.short	0x0000
        /*0022*/ 	.short	0x0000
        /*0024*/ 	.byte	0x00, 0xf5, 0x21, 0x00


	//----- nvinfo : EIATTR_SPARSE_MMA_MASK
	.align		4
.L_43:
        /*0028*/ 	.byte	0x03, 0x50
        /*002a*/ 	.short	0x0000


	//----- nvinfo : EIATTR_MAXREG_COUNT
	.align		4
        /*002c*/ 	.byte	0x03, 0x1b
        /*002e*/ 	.short	0x00ff


	//----- nvinfo : EIATTR_MERCURY_ISA_VERSION
	.align		4
        /*0030*/ 	.byte	0x03, 0x5f
        /*0032*/ 	.short	0x0101


	//----- nvinfo : EIATTR_VRC_CTA_INIT_COUNT
	.align		4
        /*0034*/ 	.byte	0x02, 0x4a
	.zero		1
	.zero		1


	//----- nvinfo : EIATTR_EXIT_INSTR_OFFSETS
	.align		4
        /*0038*/ 	.byte	0x04, 0x1c
        /*003a*/ 	.short	(.L_45 - .L_44)


	//   ....[0]....
.L_44:
        /*003c*/ 	.word	0x00000080


	//   ....[1]....
        /*0040*/ 	.word	0x000000d0


	//----- nvinfo : EIATTR_CBANK_PARAM_SIZE
	.align		4
.L_45:
        /*0044*/ 	.byte	0x03, 0x19
        /*0046*/ 	.short	0x000c


	//----- nvinfo : EIATTR_PARAM_CBANK
	.align		4
        /*0048*/ 	.byte	0x04, 0x0a
        /*004a*/ 	.short	(.L_47 - .L_46)
	.align		4
.L_46:
        /*004c*/ 	.word	index@(.nv.constant0._Z13setLastToCeroPii)
        /*0050*/ 	.short	0x0380
        /*0052*/ 	.short	0x000c


	//----- nvinfo : EIATTR_SW_WAR
	.align		4
.L_47:
        /*0054*/ 	.byte	0x04, 0x36
        /*0056*/ 	.short	(.L_49 - .L_48)
.L_48:
        /*0058*/ 	.word	0x00000008
.L_49:


//--------------------- .nv.info._Z7upSweepPiii   --------------------------
	.section	.nv.info._Z7upSweepPiii,"",@"SHT_CUDA_INFO"
	.sectionflags	@""
	.align	4


	//----- nvinfo : EIATTR_CUDA_API_VERSION
	.align		4
        /*0000*/ 	.byte	0x04, 0x37
        /*0002*/ 	.short	(.L_51 - .L_50)
.L_50:
        /*0004*/ 	.word	0x00000082


	//----- nvinfo : EIATTR_KPARAM_INFO
	.align		4
.L_51:
        /*0008*/ 	.byte	0x04, 0x17
        /*000a*/ 	.short	(.L_53 - .L_52)
.L_52:
        /*000c*/ 	.word	0x00000000
        /*0010*/ 	.short	0x0002
        /*0012*/ 	.short	0x000c
        /*0014*/ 	.byte	0x00, 0xf0, 0x11, 0x00


	//----- nvinfo : EIATTR_KPARAM_INFO
	.align		4
.L_53:
        /*0018*/ 	.byte	0x04, 0x17
        /*001a*/ 	.short	(.L_55 - .L_54)
.L_54:
        /*001c*/ 	.word	0x00000000
        /*0020*/ 	.short	0x0001
        /*0022*/ 	.short	0x0008
        /*0024*/ 	.byte	0x00, 0xf0, 0x11, 0x00


	//----- nvinfo : EIATTR_KPARAM_INFO
	.align		4
.L_55:
        /*0028*/ 	.byte	0x04, 0x17
        /*002a*/ 	.short	(.L_57 - .L_56)
.L_56:
        /*002c*/ 	.word	0x00000000
        /*0030*/ 	.short	0x0000
        /*0032*/ 	.short	0x0000
        /*0034*/ 	.byte	0x00, 0xf5, 0x21, 0x00


	//----- nvinfo : EIATTR_SPARSE_MMA_MASK
	.align		4
.L_57:
        /*0038*/ 	.byte	0x03, 0x50
        /*003a*/ 	.short	0x0000


	//----- nvinfo : EIATTR_MAXREG_COUNT
	.align		4
        /*003c*/ 	.byte	0x03, 0x1b
        /*003e*/ 	.short	0x00ff


	//----- nvinfo : EIATTR_MERCURY_ISA_VERSION
	.align		4
        /*0040*/ 	.byte	0x03, 0x5f
        /*0042*/ 	.short	0x0101


	//----- nvinfo : EIATTR_VRC_CTA_INIT_COUNT
	.align		4
        /*0044*/ 	.byte	0x02, 0x4a
	.zero		1
	.zero		1


	//----- nvinfo : EIATTR_EXIT_INSTR_OFFSETS
	.align		4
        /*0048*/ 	.byte	0x04, 0x1c
        /*004a*/ 	.short	(.L_59 - .L_58)


	//   ....[0]....
.L_58:
        /*004c*/ 	.word	0x00000070


	//   ....[1]....
        /*0050*/ 	.word	0x000000f0


	//   ....[2]....
        /*0054*/ 	.word	0x000001a0


	//----- nvinfo : EIATTR_CBANK_PARAM_SIZE
	.align		4
.L_59:
        /*0058*/ 	.byte	0x03, 0x19
        /*005a*/ 	.short	0x0010


	//----- nvinfo : EIATTR_PARAM_CBANK
	.align		4
        /*005c*/ 	.byte	0x04, 0x0a
        /*005e*/ 	.short	(.L_61 - .L_60)
	.align		4
.L_60:
        /*0060*/ 	.word	index@(.nv.constant0._Z7upSweepPiii)
        /*0064*/ 	.short	0x0380
        /*0066*/ 	.short	0x0010


	//----- nvinfo : EIATTR_SW_WAR
	.align		4
.L_61:
        /*0068*/ 	.byte	0x04, 0x36
        /*006a*/ 	.short	(.L_63 - .L_62)
.L_62:
        /*006c*/ 	.word	0x00000008
.L_63:


//--------------------- .nv.info._Z14naivePrefixSumPiS_ii --------------------------
	.section	.nv.info._Z14naivePrefixSumPiS_ii,"",@"SHT_CUDA_INFO"
	.sectionflags	@""
	.align	4


	//----- nvinfo : EIATTR_CUDA_API_VERSION
	.align		4
        /*0000*/ 	.byte	0x04, 0x37
        /*0002*/ 	.short	(.L_65 - .L_64)
.L_64:
        /*0004*/ 	.word	0x00000082


	//----- nvinfo : EIATTR_KPARAM_INFO
	.align		4
.L_65:
        /*0008*/ 	.byte	0x04, 0x17
        /*000a*/ 	.short	(.L_67 - .L_66)
.L_66:
        /*000c*/ 	.word	0x00000000
        /*0010*/ 	.short	0x0003
        /*0012*/ 	.short	0x0014
        /*0014*/ 	.byte	0x00, 0xf0, 0x11, 0x00


	//----- nvinfo : EIATTR_KPARAM_INFO
	.align		4
.L_67:
        /*0018*/ 	.byte	0x04, 0x17
        /*001a*/ 	.short	(.L_69 - .L_68)
.L_68:
        /*001c*/ 	.word	0x00000000
        /*0020*/ 	.short	0x0002
        /*0022*/ 	.short	0x0010
        /*0024*/ 	.byte	0x00, 0xf0, 0x11, 0x00


	//----- nvinfo : EIATTR_KPARAM_INFO
	.align		4
.L_69:
        /*0028*/ 	.byte	0x04, 0x17
        /*002a*/ 	.short	(.L_71 - .L_70)
.L_70:
        /*002c*/ 	.word	0x00000000
        /*0030*/ 	.short	0x0001
        /*0032*/ 	.short	0x0008
        /*0034*/ 	.byte	0x00, 0xf5, 0x21, 0x00


	//----- nvinfo : EIATTR_KPARAM_INFO
	.align		4
.L_71:
        /*0038*/ 	.byte	0x04, 0x17
        /*003a*/ 	.short	(.L_73 - .L_72)
.L_72:
        /*003c*/ 	.word	0x00000000
        /*0040*/ 	.short	0x0000
        /*0042*/ 	.short	0x0000
        /*0044*/ 	.byte	0x00, 0xf5, 0x21, 0x00


	//----- nvinfo : EIATTR_SPARSE_MMA_MASK
	.align		4
.L_73:
        /*0048*/ 	.byte	0x03, 0x50
        /*004a*/ 	.short	0x0000


	//----- nvinfo : EIATTR_MAXREG_COUNT
	.align		4
        /*004c*/ 	.byte	0x03, 0x1b
        /*004e*/ 	.short	0x00ff


	//----- nvinfo : EIATTR_MERCURY_ISA_VERSION
	.align		4
        /*0050*/ 	.byte	0x03, 0x5f
        /*0052*/ 	.short	0x0101


	//----- nvinfo : EIATTR_VRC_CTA_INIT_COUNT
	.align		4
        /*0054*/ 	.byte	0x02, 0x4a
	.zero		1
	.zero		1


	//----- nvinfo : EIATTR_EXIT_INSTR_OFFSETS
	.align		4
        /*0058*/ 	.byte	0x04, 0x1c
        /*005a*/ 	.short	(.L_75 - .L_74)


	//   ....[0]....
.L_74:
        /*005c*/ 	.word	0x00000070


	//   ....[1]....
        /*0060*/ 	.word	0x000001b0


	//   ....[2]....
        /*0064*/ 	.word	0x00000220


	//----- nvinfo : EIATTR_CRS_STACK_SIZE
	.align		4
.L_75:
        /*0068*/ 	.byte	0x04, 0x1e
        /*006a*/ 	.short	(.L_77 - .L_76)
.L_76:
        /*006c*/ 	.word	0x00000000


	//----- nvinfo : EIATTR_CBANK_PARAM_SIZE
	.align		4
.L_77:
        /*0070*/ 	.byte	0x03, 0x19
        /*0072*/ 	.short	0x0018


	//----- nvinfo : EIATTR_PARAM_CBANK
	.align		4
        /*0074*/ 	.byte	0x04, 0x0a
        /*0076*/ 	.short	(.L_79 - .L_78)
	.align		4
.L_78:
        /*0078*/ 	.word	index@(.nv.constant0._Z14naivePrefixSumPiS_ii)
        /*007c*/ 	.short	0x0380
        /*007e*/ 	.short	0x0018


	//----- nvinfo : EIATTR_SW_WAR
	.align		4
.L_79:
        /*0080*/ 	.byte	0x04, 0x36
        /*0082*/ 	.short	(.L_81 - .L_80)
.L_80:
        /*0084*/ 	.word	0x00000008
.L_81:


//--------------------- .nv.callgraph             --------------------------
	.section	.nv.callgraph,"",@"SHT_CUDA_CALLGRAPH"
	.align	4
	.sectionentsize	8
	.align		4
        /*0000*/ 	.word	0x00000000
	.align		4
        /*0004*/ 	.word	0xffffffff
	.align		4
        /*0008*/ 	.word	0x00000000
	.align		4
        /*000c*/ 	.word	0xfffffffe
	.align		4
        /*0010*/ 	.word	0x00000000
	.align		4
        /*0014*/ 	.word	0xfffffffd
	.align		4
        /*0018*/ 	.word	0x00000000
	.align		4
        /*001c*/ 	.word	0xfffffffc


//--------------------- .text._Z9downSweepPiii    --------------------------
	.section	.text._Z9downSweepPiii,"ax",@progbits
	.align	128
        .global         _Z9downSweepPiii
        .type           _Z9downSweepPiii,@function
        .size           _Z9downSweepPiii,(.L_x_5 - _Z9downSweepPiii)
        .other          _Z9downSweepPiii,@"STO_CUDA_ENTRY STV_DEFAULT"
_Z9downSweepPiii:
.text._Z9downSweepPiii:
[----:B------:R-:W-:Y:S01]  /*0000*/  LDC R1, c[0x0][0x37c] ;  /* 0x0000df00ff017b82 */ /* 0x000fe20000000800 */
[----:B------:R-:W0:Y:S07]  /*0010*/  S2R R0, SR_TID.X ;  /* 0x0000000000007919 */ /* 0x000e2e0000002100 */
[----:B------:R-:W0:Y:S01]  /*0020*/  S2UR UR4, SR_CTAID.X ;  /* 0x00000000000479c3 */ /* 0x000e220000002500 */
[----:B------:R-:W1:Y:S07]  /*0030*/  LDCU UR5, c[0x0][0x388] ;  /* 0x00007100ff0577ac */ /* 0x000e6e0008000800 */
[----:B------:R-:W0:Y:S02]  /*0040*/  LDC R5, c[0x0][0x360] ;  /* 0x0000d800ff057b82 */ /* 0x000e240000000800 */
[----:B0-----:R-:W-:-:S05]  /*0050*/  IMAD R5, R5, UR4, R0 ;  /* 0x0000000405057c24 */ /* 0x001fca000f8e0200 */
[----:B-1----:R-:W-:-:S13]  /*0060*/  ISETP.GE.AND P0, PT, R5, UR5, PT ;  /* 0x0000000505007c0c */ /* 0x002fda000bf06270 */
[----:B------:R-:W-:Y:S05]  /*0070*/  @P0 EXIT ;  /* 0x000000000000094d */ /* 0x000fea0003800000 */
[----:B------:R-:W0:Y:S01]  /*0080*/  LDCU UR5, c[0x0][0x38c] ;  /* 0x00007180ff0577ac */ /* 0x000e220008000800 */
[----:B------:R-:W-:Y:S01]  /*0090*/  IADD3 R0, PT, PT, -R5, 0x7ffffffe, RZ ;  /* 0x7ffffffe05007810 */ /* 0x000fe20007ffe1ff */
[----:B------:R-:W-:Y:S01]  /*00a0*/  UMOV UR8, 0xffffffff ;  /* 0xffffffff00087882 */ /* 0x000fe20000000000 */
[----:B0-----:R-:W-:-:S04]  /*00b0*/  UIADD3 UR4, UPT, UPT, UR5, 0x1, URZ ;  /* 0x0000000105047890 */ /* 0x001fc8000fffe0ff */
[----:B------:R-:W-:-:S06]  /*00c0*/  USHF.L.U32 UR4, UR8, UR4, URZ ;  /* 0x0000000408047299 */ /* 0x000fcc00080006ff */
[----:B------:R-:W-:-:S04]  /*00d0*/  LOP3.LUT R0, R0, UR4, RZ, 0xfc, !PT ;  /* 0x0000000400007c12 */ /* 0x000fc8000f8efcff */
[----:B------:R-:W-:-:S13]  /*00e0*/  ISETP.NE.AND P0, PT, R0, -0x1, PT ;  /* 0xffffffff0000780c */ /* 0x000fda0003f05270 */
[----:B------:R-:W-:Y:S05]  /*00f0*/  @P0 EXIT ;  /* 0x000000000000094d */ /* 0x000fea0003800000 */
[----:B------:R-:W0:Y:S01]  /*0100*/  LDC.64 R2, c[0x0][0x380] ;  /* 0x0000e000ff027b82 */ /* 0x000e220000000a00 */
[----:B------:R-:W1:Y:S01]  /*0110*/  LDCU.64 UR6, c[0x0][0x358] ;  /* 0x00006b00ff0677ac */ /* 0x000e620008000a00 */
[----:B------:R-:W-:-:S06]  /*0120*/  USHF.L.U32 UR4, UR8, UR5, URZ ;  /* 0x0000000508047299 */ /* 0x000fcc00080006ff */
[C---:B------:R-:W-:Y:S02]  /*0130*/  VIADD R7, R5.reuse, UR4 ;  /* 0x0000000405077c36 */ /* 0x040fe40008000000 */
[----:B0-----:R-:W-:-:S04]  /*0140*/  IMAD.WIDE R4, R5, 0x4, R2 ;  /* 0x0000000405047825 */ /* 0x001fc800078e0202 */
[----:B------:R-:W-:Y:S02]  /*0150*/  IMAD.WIDE R2, R7, 0x4, R2 ;  /* 0x0000000407027825 */ /* 0x000fe400078e0202 */
[----:B-1----:R-:W2:Y:S04]  /*0160*/  LDG.E R7, desc[UR6][R4.64] ;  /* 0x0000000604077981 */ /* 0x002ea8000c1e1900 */
[----:B------:R-:W3:Y:S04]  /*0170*/  LDG.E R0, desc[UR6][R2.64] ;  /* 0x0000000602007981 */ /* 0x000ee8000c1e1900 */
[----:B--2---:R-:W-:Y:S01]  /*0180*/  STG.E desc[UR6][R2.64], R7 ;  /* 0x0000000702007986 */ /* 0x004fe2000c101906 */
[----:B---3--:R-:W-:-:S05]  /*0190*/  IADD3 R9, PT, PT, R0, R7, RZ ;  /* 0x0000000700097210 */ /* 0x008fca0007ffe0ff */
[----:B------:R-:W-:Y:S01]  /*01a0*/  STG.E desc[UR6][R4.64], R9 ;  /* 0x0000000904007986 */ /* 0x000fe2000c101906 */
[----:B------:R-:W-:Y:S05]  /*01b0*/  EXIT ;  /* 0x000000000000794d */ /* 0x000fea0003800000 */
.L_x_0:
[----:B------:R-:W-:-:S00]  /*01c0*/  BRA `(.L_x_0) ;  /* 0xfffffffc00fc7947 */ /* 0x000fc0000383ffff */
[----:B------:R-:W-:-:S00]  /*01d0*/  NOP ;  /* 0x0000000000007918 */ /* 0x000fc00000000000 */
        /* <DEDUP_REMOVED lines=10> */
.L_x_5:


//--------------------- .text._Z13setLastToCeroPii --------------------------
	.section	.text._Z13setLastToCeroPii,"ax",@progbits
	.align	128
        .global         _Z13setLastToCeroPii
        .type           _Z13setLastToCeroPii,@function
        .size           _Z13setLastToCeroPii,(.L_x_6 - _Z13setLastToCeroPii)
        .other          _Z13setLastToCeroPii,@"STO_CUDA_ENTRY STV_DEFAULT"
_Z13setLastToCeroPii:
.text._Z13setLastToCeroPii:
[----:B------:R-:W-:Y:S01]  /*0000*/  LDC R1, c[0x0][0x37c] ;  /* 0x0000df00ff017b82 */ /* 0x000fe20000000800 */
[----:B------:R-:W0:Y:S07]  /*0010*/  S2R R0, SR_TID.X ;  /* 0x0000000000007919 */ /* 0x000e2e0000002100 */
[----:B------:R-:W0:Y:S01]  /*0020*/  S2UR UR5, SR_CTAID.X ;  /* 0x00000000000579c3 */ /* 0x000e220000002500 */
[----:B------:R-:W1:Y:S07]  /*0030*/  LDCU UR4, c[0x0][0x388] ;  /* 0x00007100ff0477ac */ /* 0x000e6e0008000800 */
[----:B------:R-:W0:Y:S01]  /*0040*/  LDC R5, c[0x0][0x360] ;  /* 0x0000d800ff057b82 */ /* 0x000e220000000800 */
[----:B-1----:R-:W-:Y:S01]  /*0050*/  UIADD3 UR4, UPT, UPT, UR4, -0x1, URZ ;  /* 0xffffffff04047890 */ /* 0x002fe2000fffe0ff */
[----:B0-----:R-:W-:-:S05]  /*0060*/  IMAD R5, R5, UR5, R0 ;  /* 0x0000000505057c24 */ /* 0x001fca000f8e0200 */
[----:B------:R-:W-:-:S13]  /*0070*/  ISETP.NE.AND P0, PT, R5, UR4, PT ;  /* 0x0000000405007c0c */ /* 0x000fda000bf05270 */
[----:B------:R-:W-:Y:S05]  /*0080*/  @P0 EXIT ;  /* 0x000000000000094d */ /* 0x000fea0003800000 */
[----:B------:R-:W0:Y:S01]  /*0090*/  LDC.64 R2, c[0x0][0x380] ;  /* 0x0000e000ff027b82 */ /* 0x000e220000000a00 */
[----:B------:R-:W1:Y:S01]  /*00a0*/  LDCU.64 UR4, c[0x0][0x358] ;  /* 0x00006b00ff0477ac */ /* 0x000e620008000a00 */
[----:B0-----:R-:W-:-:S05]  /*00b0*/  IMAD.WIDE R2, R5, 0x4, R2 ;  /* 0x0000000405027825 */ /* 0x001fca00078e0202 */
[----:B-1----:R-:W-:Y:S01]  /*00c0*/  STG.E desc[UR4][R2.64], RZ ;  /* 0x000000ff02007986 */ /* 0x002fe2000c101904 */
[----:B------:R-:W-:Y:S05]  /*00d0*/  EXIT ;  /* 0x000000000000794d */ /* 0x000fea0003800000 */
.L_x_1:
        /* <DEDUP_REMOVED lines=10> */
.L_x_6:


//--------------------- .text._Z7upSweepPiii      --------------------------
	.section	.text._Z7upSweepPiii,"ax",@progbits
	.align	128
        .global         _Z7upSweepPiii
        .type           _Z7upSweepPiii,@function
        .size           _Z7upSweepPiii,(.L_x_7 - _Z7upSweepPiii)
        .other          _Z7upSweepPiii,@"STO_CUDA_ENTRY STV_DEFAULT"
_Z7upSweepPiii:
.text._Z7upSweepPiii:
        /* <DEDUP_REMOVED lines=23> */
[----:B------:R-:W2:Y:S02]  /*0170*/  LDG.E R2, desc[UR6][R2.64] ;  /* 0x0000000602027981 */ /* 0x000ea4000c1e1900 */
[----:B--2---:R-:W-:-:S05]  /*0180*/  IADD3 R7, PT, PT, R2, R7, RZ ;  /* 0x0000000702077210 */ /* 0x004fca0007ffe0ff */
[----:B------:R-:W-:Y:S01]  /*0190*/  STG.E desc[UR6][R4.64], R7 ;  /* 0x0000000704007986 */ /* 0x000fe2000c101906 */
[----:B------:R-:W-:Y:S05]  /*01a0*/  EXIT ;  /* 0x000000000000794d */ /* 0x000fea0003800000 */
.L_x_2:
        /* <DEDUP_REMOVED lines=13> */
.L_x_7:


//--------------------- .text._Z14naivePrefixSumPiS_ii --------------------------
	.section	.text._Z14naivePrefixSumPiS_ii,"ax",@progbits
	.align	128
        .global         _Z14naivePrefixSumPiS_ii
        .type           _Z14naivePrefixSumPiS_ii,@function
        .size           _Z14naivePrefixSumPiS_ii,(.L_x_8 - _Z14naivePrefixSumPiS_ii)
        .other          _Z14naivePrefixSumPiS_ii,@"STO_CUDA_ENTRY STV_DEFAULT"
_Z14naivePrefixSumPiS_ii:
.text._Z14naivePrefixSumPiS_ii:
        /* <DEDUP_REMOVED lines=9> */
[----:B------:R-:W-:Y:S01]  /*0090*/  HFMA2 R4, -RZ, RZ, 0, 5.9604644775390625e-08 ;  /* 0x00000001ff047431 */ /* 0x000fe200000001ff */
[----:B------:R-:W1:Y:S01]  /*00a0*/  LDCU.64 UR6, c[0x0][0x358] ;  /* 0x00006b00ff0677ac */ /* 0x000e620008000a00 */
[----:B0-----:R-:W-:-:S06]  /*00b0*/  UIADD3 UR4, UPT, UPT, UR4, -0x1, URZ ;  /* 0xffffffff04047890 */ /* 0x001fcc000fffe0ff */
[----:B------:R-:W-:-:S04]  /*00c0*/  SHF.L.U32 R4, R4, UR4, RZ ;  /* 0x0000000404047c19 */ /* 0x000fc800080006ff */
[----:B------:R-:W-:-:S13]  /*00d0*/  ISETP.GE.AND P0, PT, R9, R4, PT ;  /* 0x000000040900720c */ /* 0x000fda0003f06270 */
[----:B-1----:R-:W-:Y:S05]  /*00e0*/  @!P0 BRA `(.L_x_3) ;  /* 0x0000000000348947 */ /* 0x002fea0003800000 */
[----:B------:R-:W0:Y:S01]  /*00f0*/  LDC.64 R2, c[0x0][0x388] ;  /* 0x0000e200ff027b82 */ /* 0x000e220000000a00 */
[----:B------:R-:W-:Y:S02]  /*0100*/  UMOV UR5, 0xffffffff ;  /* 0xffffffff00057882 */ /* 0x000fe40000000000 */
[----:B------:R-:W-:-:S05]  /*0110*/  USHF.L.U32 UR5, UR5, UR4, URZ ;  /* 0x0000000405057299 */ /* 0x000fca00080006ff */
[----:B------:R-:W1:Y:S01]  /*0120*/  LDC.64 R6, c[0x0][0x380] ;  /* 0x0000e000ff067b82 */ /* 0x000e620000000a00 */
[----:B------:R-:W-:-:S05]  /*0130*/  IADD3 R5, PT, PT, R9, UR5, RZ ;  /* 0x0000000509057c10 */ /* 0x000fca000fffe0ff */
[----:B0-----:R-:W-:-:S04]  /*0140*/  IMAD.WIDE R2, R5, 0x4, R2 ;  /* 0x0000000405027825 */ /* 0x001fc800078e0202 */
[----:B------:R-:W-:Y:S02]  /*0150*/  IMAD.WIDE R4, R4, 0x4, R2 ;  /* 0x0000000404047825 */ /* 0x000fe400078e0202 */
[----:B------:R-:W2:Y:S04]  /*0160*/  LDG.E R2, desc[UR6][R2.64] ;  /* 0x0000000602027981 */ /* 0x000ea8000c1e1900 */
[----:B------:R-:W2:Y:S01]  /*0170*/  LDG.E R5, desc[UR6][R4.64] ;  /* 0x0000000604057981 */ /* 0x000ea2000c1e1900 */
[----:B-1----:R-:W-:Y:S01]  /*0180*/  IMAD.WIDE R6, R9, 0x4, R6 ;  /* 0x0000000409067825 */ /* 0x002fe200078e0206 */
[----:B--2---:R-:W-:-:S05]  /*0190*/  IADD3 R9, PT, PT, R2, R5, RZ ;  /* 0x0000000502097210 */ /* 0x004fca0007ffe0ff */
[----:B------:R-:W-:Y:S01]  /*01a0*/  STG.E desc[UR6][R6.64], R9 ;  /* 0x0000000906007986 */ /* 0x000fe2000c101906 */
[----:B------:R-:W-:Y:S05]  /*01b0*/  EXIT ;  /* 0x000000000000794d */ /* 0x000fea0003800000 */
.L_x_3:
[----:B------:R-:W0:Y:S08]  /*01c0*/  LDC.64 R2, c[0x0][0x388] ;  /* 0x0000e200ff027b82 */ /* 0x000e300000000a00 */
[----:B------:R-:W1:Y:S01]  /*01d0*/  LDC.64 R4, c[0x0][0x380] ;  /* 0x0000e000ff047b82 */ /* 0x000e620000000a00 */
[----:B0-----:R-:W-:-:S06]  /*01e0*/  IMAD.WIDE R2, R9, 0x4, R2 ;  /* 0x0000000409027825 */ /* 0x001fcc00078e0202 */
[----:B------:R-:W2:Y:S01]  /*01f0*/  LDG.E R3, desc[UR6][R2.64] ;  /* 0x0000000602037981 */ /* 0x000ea2000c1e1900 */
[----:B-1----:R-:W-:-:S05]  /*0200*/  IMAD.WIDE R4, R9, 0x4, R4 ;  /* 0x0000000409047825 */ /* 0x002fca00078e0204 */
[----:B--2---:R-:W-:Y:S01]  /*0210*/  STG.E desc[UR6][R4.64], R3 ;  /* 0x0000000304007986 */ /* 0x004fe2000c101906 */
[----:B------:R-:W-:Y:S05]  /*0220*/  EXIT ;  /* 0x000000000000794d */ /* 0x000fea0003800000 */
.L_x_4:
        /* <DEDUP_REMOVED lines=13> */
.L_x_8:


//--------------------- .nv.shared.reserved.0     --------------------------
	.section	.nv.shared.reserved.0,"aw",@nobits
	.weak		__nv_reservedSMEM_offset_0_alias
	.size		__nv_reservedSMEM_offset_0_alias, 0, 64
	.other		__nv_reservedSMEM_offset_0_alias,@"STO_CUDA_RESERVED_SHARED STV_DEFAULT"
__nv_reservedSMEM_offset_0_alias:
	.zero		0
	.zero		64


//--------------------- .nv.constant0._Z9downSweepPiii --------------------------
	.section	.nv.constant0._Z9downSweepPiii,"a",@progbits
	.sectionflags	@""
	.align	4
.nv.constant0._Z9downSweepPiii:
	.zero		912


//--------------------- .nv.constant0._Z13setLastToCeroPii --------------------------
	.section	.nv.constant0._Z13setLastToCeroPii,"a",@progbits
	.sectionflags	@""
	.align	4
.nv.constant0._Z13setLastToCeroPii:
	.zero		908


//--------------------- .nv.constant0._Z7upSweepPiii --------------------------
	.section	.nv.constant0._Z7upSweepPiii,"a",@progbits
	.sectionflags	@""
	.align	4
.nv.constant0._Z7upSweepPiii:
	.zero		912


//--------------------- .nv.constant0._Z14naivePrefixSumPiS_ii --------------------------
	.section	.nv.constant0._Z14naivePrefixSumPiS_ii,"a",@progbits
	.sectionflags	@""
	.align	4
.nv.constant0._Z14naivePrefixSumPiS_ii:
	.zero		920


//--------------------- SYMBOLS --------------------------

	.type		.nv.reservedSmem.offset0,@object
	.size		.nv.reservedSmem.offset0,0x4
